//
// Generated by NVIDIA NVVM Compiler
//
// Compiler Build ID: CL-36424714
// Cuda compilation tools, release 13.0, V13.0.88
// Based on NVVM 20.0.0
//

.version 9.0
.target sm_100
.address_size 64

	// .globl	_Z15neighborAveragePKfPfi

.visible .entry _Z15neighborAveragePKfPfi(
	.param .u64 .ptr .align 1 _Z15neighborAveragePKfPfi_param_0,
	.param .u64 .ptr .align 1 _Z15neighborAveragePKfPfi_param_1,
	.param .u32 _Z15neighborAveragePKfPfi_param_2
)
{
	.reg .pred 	%p<6>;
	.reg .b32 	%r<21>;
	.reg .b32 	%f<21>;
	.reg .b64 	%rd<15>;

	ld.param.u64 	%rd3, [_Z15neighborAveragePKfPfi_param_0];
	ld.param.u64 	%rd2, [_Z15neighborAveragePKfPfi_param_1];
	ld.param.u32 	%r4, [_Z15neighborAveragePKfPfi_param_2];
	cvta.to.global.u64 	%rd1, %rd3;
	mov.u32 	%r5, %ctaid.y;
	mov.u32 	%r6, %ntid.y;
	mov.u32 	%r7, %tid.y;
	mad.lo.s32 	%r1, %r5, %r6, %r7;
	mov.u32 	%r8, %ctaid.x;
	mov.u32 	%r9, %ntid.x;
	mov.u32 	%r10, %tid.x;
	mad.lo.s32 	%r2, %r8, %r9, %r10;
	max.s32 	%r11, %r1, %r2;
	setp.ge.s32 	%p1, %r11, %r4;
	@%p1 bra 	$L__BB0_10;
	setp.lt.s32 	%p2, %r2, 1;
	mov.f32 	%f17, 0f00000000;
	@%p2 bra 	$L__BB0_3;
	mad.lo.s32 	%r12, %r4, %r1, %r2;
	add.s32 	%r13, %r12, -1;
	mul.wide.u32 	%rd4, %r13, 4;
	add.s64 	%rd5, %rd1, %rd4;
	ld.global.f32 	%f17, [%rd5];
$L__BB0_3:
	add.s32 	%r3, %r4, -1;
	setp.ge.s32 	%p3, %r2, %r3;
	mov.f32 	%f18, 0f00000000;
	@%p3 bra 	$L__BB0_5;
	mad.lo.s32 	%r14, %r4, %r1, %r2;
	add.s32 	%r15, %r14, 1;
	mul.wide.s32 	%rd6, %r15, 4;
	add.s64 	%rd7, %rd1, %rd6;
	ld.global.f32 	%f18, [%rd7];
$L__BB0_5:
	setp.eq.s32 	%p4, %r1, 0;
	mov.f32 	%f19, 0f00000000;
	@%p4 bra 	$L__BB0_7;
	add.s32 	%r16, %r1, -1;
	mad.lo.s32 	%r17, %r4, %r16, %r2;
	mul.wide.s32 	%rd8, %r17, 4;
	add.s64 	%rd9, %rd1, %rd8;
	ld.global.f32 	%f19, [%rd9];
$L__BB0_7:
	setp.ge.u32 	%p5, %r1, %r3;
	mov.f32 	%f20, 0f00000000;
	@%p5 bra 	$L__BB0_9;
	mad.lo.s32 	%r18, %r4, %r1, %r4;
	add.s32 	%r19, %r18, %r2;
	mul.wide.s32 	%rd10, %r19, 4;
	add.s64 	%rd11, %rd1, %rd10;
	ld.global.f32 	%f20, [%rd11];
$L__BB0_9:
	add.f32 	%f13, %f17, %f18;
	add.f32 	%f14, %f13, %f19;
	add.f32 	%f15, %f14, %f20;
	mul.f32 	%f16, %f15, 0f3E800000;
	mad.lo.s32 	%r20, %r4, %r1, %r2;
	cvta.to.global.u64 	%rd12, %rd2;
	mul.wide.s32 	%rd13, %r20, 4;
	add.s64 	%rd14, %rd12, %rd13;
	st.global.f32 	[%rd14], %f16;
$L__BB0_10:
	ret;

}


// ===== COMPILED SASS (sm_100) =====

	.target	sm_100

	.elftype	@"ET_EXEC"


//--------------------- .note.nv.tkinfo           --------------------------
	.section	.note.nv.tkinfo,"",@"SHT_NOTE"
	.sectionflags	@"SHF_NOTE_NV_TKINFO"
	.tkinfo
        /*0018*/ 	.word	0x00000002
        /*0030*/ 	.string	""
        /*0030*/ 	.string	"ptxas"
        /*0030*/ 	.string	"Cuda compilation tools, release 13.0, V13.0.88"
        /*0030*/ 	.string	"Build cuda_13.0.r13.0/compiler.36424714_0"
        /*0030*/ 	.string	"-arch sm_100 -m 64 "



//--------------------- .note.nv.cuinfo           --------------------------
	.section	.note.nv.cuinfo,"",@"SHT_NOTE"
	.sectionflags	@"SHF_NOTE_NV_CUINFO"
        /*0018*/ 	.short	0x0002
        /*001a*/ 	.short	0x0064
        /*001c*/ 	.short	0x0082
	.zero		2


//--------------------- .nv.info                  --------------------------
	.section	.nv.info,"",@"SHT_CUDA_INFO"
	.align	4


	//----- nvinfo : EIATTR_REGCOUNT
	.align		4
        /*0000*/ 	.byte	0x04, 0x2f
        /*0002*/ 	.short	(.L_1 - .L_0)
	.align		4
.L_0:
        /*0004*/ 	.word	index@(_Z15neighborAveragePKfPfi)
        /*0008*/ 	.word	0x00000016


	//----- nvinfo : EIATTR_FRAME_SIZE
	.align		4
.L_1:
        /*000c*/ 	.byte	0x04, 0x11
        /*000e*/ 	.short	(.L_3 - .L_2)
	.align		4
.L_2:
        /*0010*/ 	.word	index@(_Z15neighborAveragePKfPfi)
        /*0014*/ 	.word	0x00000000


	//----- nvinfo : EIATTR_MIN_STACK_SIZE
	.align		4
.L_3:
        /*0018*/ 	.byte	0x04, 0x12
        /*001a*/ 	.short	(.L_5 - .L_4)
	.align		4
.L_4:
        /*001c*/ 	.word	index@(_Z15neighborAveragePKfPfi)
        /*0020*/ 	.word	0x00000000
.L_5:


//--------------------- .nv.compat                --------------------------
	.section	.nv.compat,"",@"SHT_CUDA_COMPAT_INFO"
	.align	4
        /*0000*/ 	.byte	0x02, 0x09, 0x00, 0x00, 0x02, 0x02, 0x01, 0x00, 0x02, 0x05, 0x05, 0x00, 0x03, 0x07, 0x01, 0x01
        /*0010*/ 	.byte	0x02, 0x03, 0x00, 0x00, 0x02, 0x06, 0x01, 0x00, 0x04, 0x0b, 0x08, 0x00, 0x09, 0x00, 0x00, 0x00
        /*0020*/ 	.byte	0x00, 0x00, 0x00, 0x00


//--------------------- .nv.info._Z15neighborAveragePKfPfi --------------------------
	.section	.nv.info._Z15neighborAveragePKfPfi,"",@"SHT_CUDA_INFO"
	.sectionflags	@""
	.align	4


	//----- nvinfo : EIATTR_CUDA_API_VERSION
	.align		4
        /*0000*/ 	.byte	0x04, 0x37
        /*0002*/ 	.short	(.L_7 - .L_6)
.L_6:
        /*0004*/ 	.word	0x00000082


	//----- nvinfo : EIATTR_KPARAM_INFO
	.align		4
.L_7:
        /*0008*/ 	.byte	0x04, 0x17
        /*000a*/ 	.short	(.L_9 - .L_8)
.L_8:
        /*000c*/ 	.word	0x00000000
        /*0010*/ 	.short	0x0002
        /*0012*/ 	.short	0x0010
        /*0014*/ 	.byte	0x00, 0xf0, 0x11, 0x00


	//----- nvinfo : EIATTR_KPARAM_INFO
	.align		4
.L_9:
        /*0018*/ 	.byte	0x04, 0x17
        /*001a*/ 	.short	(.L_11 - .L_10)
.L_10:
        /*001c*/ 	.word	0x00000000
        /*0020*/ 	.short	0x0001
        /*0022*/ 	.short	0x0008
        /*0024*/ 	.byte	0x00, 0xf5, 0x21, 0x00


	//----- nvinfo : EIATTR_KPARAM_INFO
	.align		4
.L_11:
        /*0028*/ 	.byte	0x04, 0x17
        /*002a*/ 	.short	(.L_13 - .L_12)
.L_12:
        /*002c*/ 	.word	0x00000000
        /*0030*/ 	.short	0x0000
        /*0032*/ 	.short	0x0000
        /*0034*/ 	.byte	0x00, 0xf5, 0x21, 0x00


	//----- nvinfo : EIATTR_SPARSE_MMA_MASK
	.align		4
.L_13:
        /*0038*/ 	.byte	0x03, 0x50
        /*003a*/ 	.short	0x0000


	//----- nvinfo : EIATTR_MAXREG_COUNT
	.align		4
        /*003c*/ 	.byte	0x03, 0x1b
        /*003e*/ 	.short	0x00ff


	//----- nvinfo : EIATTR_MERCURY_ISA_VERSION
	.align		4
        /*0040*/ 	.byte	0x03, 0x5f
        /*0042*/ 	.short	0x0101


	//----- nvinfo : EIATTR_VRC_CTA_INIT_COUNT
	.align		4
        /*0044*/ 	.byte	0x02, 0x4a
	.zero		1
	.zero		1


	//----- nvinfo : EIATTR_EXIT_INSTR_OFFSETS
	.align		4
        /*0048*/ 	.byte	0x04, 0x1c
        /*004a*/ 	.short	(.L_15 - .L_14)


	//   ....[0]....
.L_14:
        /*004c*/ 	.word	0x000000c0


	//   ....[1]....
        /*0050*/ 	.word	0x000002f0


	//----- nvinfo : EIATTR_CBANK_PARAM_SIZE
	.align		4
.L_15:
        /*0054*/ 	.byte	0x03, 0x19
        /*0056*/ 	.short	0x0014


	//----- nvinfo : EIATTR_PARAM_CBANK
	.align		4
        /*0058*/ 	.byte	0x04, 0x0a
        /*005a*/ 	.short	(.L_17 - .L_16)
	.align		4
.L_16:
        /*005c*/ 	.word	index@(.nv.constant0._Z15neighborAveragePKfPfi)
        /*0060*/ 	.short	0x0380
        /*0062*/ 	.short	0x0014


	//----- nvinfo : EIATTR_SW_WAR
	.align		4
.L_17:
        /*0064*/ 	.byte	0x04, 0x36
        /*0066*/ 	.short	(.L_19 - .L_18)
.L_18:
        /*0068*/ 	.word	0x00000008
.L_19:


//--------------------- .nv.callgraph             --------------------------
	.section	.nv.callgraph,"",@"SHT_CUDA_CALLGRAPH"
	.align	4
	.sectionentsize	8
	.align		4
        /*0000*/ 	.word	0x00000000
	.align		4
        /*0004*/ 	.word	0xffffffff
	.align		4
        /*0008*/ 	.word	0x00000000
	.align		4
        /*000c*/ 	.word	0xfffffffe
	.align		4
        /*0010*/ 	.word	0x00000000
	.align		4
        /*0014*/ 	.word	0xfffffffd
	.align		4
        /*0018*/ 	.word	0x00000000
	.align		4
        /*001c*/ 	.word	0xfffffffc


//--------------------- .text._Z15neighborAveragePKfPfi --------------------------
	.section	.text._Z15neighborAveragePKfPfi,"ax",@progbits
	.align	128
        .global         _Z15neighborAveragePKfPfi
        .type           _Z15neighborAveragePKfPfi,@function
        .size           _Z15neighborAveragePKfPfi,(.L_x_1 - _Z15neighborAveragePKfPfi)
        .other          _Z15neighborAveragePKfPfi,@"STO_CUDA_ENTRY STV_DEFAULT"
_Z15neighborAveragePKfPfi:
.text._Z15neighborAveragePKfPfi:
[----:B------:R-:W-:Y:S01]  /*0000*/  LDC R1, c[0x0][0x37c] ;  /* 0x0000df00ff017b82 */ /* 0x000fe20000000800 */
[----:B------:R-:W0:Y:S07]  /*0010*/  S2R R3, SR_TID.Y ;  /* 0x0000000000037919 */ /* 0x000e2e0000002200 */
[----:B------:R-:W0:Y:S01]  /*0020*/  LDC R10, c[0x0][0x364] ;  /* 0x0000d900ff0a7b82 */ /* 0x000e220000000800 */
[----:B------:R-:W1:Y:S07]  /*0030*/  S2R R0, SR_TID.X ;  /* 0x0000000000007919 */ /* 0x000e6e0000002100 */
[----:B------:R-:W0:Y:S08]  /*0040*/  S2UR UR4, SR_CTAID.Y ;  /* 0x00000000000479c3 */ /* 0x000e300000002600 */
[----:B------:R-:W1:Y:S08]  /*0050*/  S2UR UR5, SR_CTAID.X ;  /* 0x00000000000579c3 */ /* 0x000e700000002500 */
[----:B------:R-:W1:Y:S08]  /*0060*/  LDC R11, c[0x0][0x360] ;  /* 0x0000d800ff0b7b82 */ /* 0x000e700000000800 */
[----:B------:R-:W2:Y:S01]  /*0070*/  LDC R19, c[0x0][0x390] ;  /* 0x0000e400ff137b82 */ /* 0x000ea20000000800 */
[----:B0-----:R-:W-:-:S02]  /*0080*/  IMAD R10, R10, UR4, R3 ;  /* 0x000000040a0a7c24 */ /* 0x001fc4000f8e0203 */
[----:B-1----:R-:W-:-:S05]  /*0090*/  IMAD R11, R11, UR5, R0 ;  /* 0x000000050b0b7c24 */ /* 0x002fca000f8e0200 */
[----:B------:R-:W-:-:S04]  /*00a0*/  VIMNMX R0, PT, PT, R10, R11, !PT ;  /* 0x0000000b0a007248 */ /* 0x000fc80007fe0100 */
[----:B--2---:R-:W-:-:S13]  /*00b0*/  ISETP.GE.AND P0, PT, R0, R19, PT ;  /* 0x000000130000720c */ /* 0x004fda0003f06270 */
[----:B------:R-:W-:Y:S05]  /*00c0*/  @P0 EXIT ;  /* 0x000000000000094d */ /* 0x000fea0003800000 */
[----:B------:R-:W-:Y:S01]  /*00d0*/  IADD3 R0, PT, PT, R19, -0x1, RZ ;  /* 0xffffffff13007810 */ /* 0x000fe20007ffe0ff */
[----:B------:R-:W0:Y:S01]  /*00e0*/  LDCU.64 UR4, c[0x0][0x358] ;  /* 0x00006b00ff0477ac */ /* 0x000e220008000a00 */
[C---:B------:R-:W-:Y:S02]  /*00f0*/  ISETP.GE.AND P0, PT, R11.reuse, 0x1, PT ;  /* 0x000000010b00780c */ /* 0x040fe40003f06270 */
[-C--:B------:R-:W-:Y:S02]  /*0100*/  ISETP.GE.AND P1, PT, R11, R0.reuse, PT ;  /* 0x000000000b00720c */ /* 0x080fe40003f26270 */
[C---:B------:R-:W-:Y:S02]  /*0110*/  ISETP.NE.AND P2, PT, R10.reuse, RZ, PT ;  /* 0x000000ff0a00720c */ /* 0x040fe40003f45270 */
[C---:B------:R-:W-:Y:S01]  /*0120*/  ISETP.GE.U32.AND P3, PT, R10.reuse, R0, PT ;  /* 0x000000000a00720c */ /* 0x040fe20003f66070 */
[----:B------:R-:W-:-:S06]  /*0130*/  IMAD R0, R10, R19, R11 ;  /* 0x000000130a007224 */ /* 0x000fcc00078e020b */
[----:B------:R-:W1:Y:S01]  /*0140*/  @P0 LDC.64 R8, c[0x0][0x380] ;  /* 0x0000e000ff080b82 */ /* 0x000e620000000a00 */
[C---:B------:R-:W-:Y:S02]  /*0150*/  @P0 IADD3 R13, PT, PT, R0.reuse, -0x1, RZ ;  /* 0xffffffff000d0810 */ /* 0x040fe40007ffe0ff */
[----:B------:R-:W-:Y:S02]  /*0160*/  @!P1 IADD3 R15, PT, PT, R0, 0x1, RZ ;  /* 0x00000001000f9810 */ /* 0x000fe40007ffe0ff */
[C---:B------:R-:W-:Y:S01]  /*0170*/  @P2 IADD3 R12, PT, PT, R10.reuse, -0x1, RZ ;  /* 0xffffffff0a0c2810 */ /* 0x040fe20007ffe0ff */
[-C--:B------:R-:W-:Y:S02]  /*0180*/  @!P3 IMAD R10, R10, R19.reuse, R19 ;  /* 0x000000130a0ab224 */ /* 0x080fe400078e0213 */
[----:B------:R-:W2:Y:S02]  /*0190*/  @!P1 LDC.64 R6, c[0x0][0x380] ;  /* 0x0000e000ff069b82 */ /* 0x000ea40000000a00 */
[----:B------:R-:W-:Y:S01]  /*01a0*/  @P2 IMAD R17, R12, R19, R11 ;  /* 0x000000130c112224 */ /* 0x000fe200078e020b */
[----:B------:R-:W-:-:S05]  /*01b0*/  @!P3 IADD3 R11, PT, PT, R11, R10, RZ ;  /* 0x0000000a0b0bb210 */ /* 0x000fca0007ffe0ff */
[----:B------:R-:W3:Y:S08]  /*01c0*/  @P2 LDC.64 R4, c[0x0][0x380] ;  /* 0x0000e000ff042b82 */ /* 0x000ef00000000a00 */
[----:B------:R-:W4:Y:S01]  /*01d0*/  @!P3 LDC.64 R2, c[0x0][0x380] ;  /* 0x0000e000ff02bb82 */ /* 0x000f220000000a00 */
[----:B-1----:R-:W-:Y:S01]  /*01e0*/  @P0 IMAD.WIDE.U32 R8, R13, 0x4, R8 ;  /* 0x000000040d080825 */ /* 0x002fe200078e0008 */
[----:B------:R-:W-:-:S03]  /*01f0*/  CS2R R12, SRZ ;  /* 0x00000000000c7805 */ /* 0x000fc6000001ff00 */
[----:B--2---:R-:W-:Y:S01]  /*0200*/  @!P1 IMAD.WIDE R6, R15, 0x4, R6 ;  /* 0x000000040f069825 */ /* 0x004fe200078e0206 */
[----:B------:R-:W-:Y:S02]  /*0210*/  CS2R R14, SRZ ;  /* 0x00000000000e7805 */ /* 0x000fe4000001ff00 */
[----:B0-----:R0:W2:Y:S04]  /*0220*/  @P0 LDG.E R12, desc[UR4][R8.64] ;  /* 0x00000004080c0981 */ /* 0x0010a8000c1e1900 */
[----:B------:R-:W2:Y:S01]  /*0230*/  @!P1 LDG.E R13, desc[UR4][R6.64] ;  /* 0x00000004060d9981 */ /* 0x000ea2000c1e1900 */
[----:B---3--:R-:W-:-:S05]  /*0240*/  @P2 IMAD.WIDE R4, R17, 0x4, R4 ;  /* 0x0000000411042825 */ /* 0x008fca00078e0204 */
[----:B------:R-:W3:Y:S01]  /*0250*/  @P2 LDG.E R14, desc[UR4][R4.64] ;  /* 0x00000004040e2981 */ /* 0x000ee2000c1e1900 */
[----:B----4-:R-:W-:Y:S02]  /*0260*/  @!P3 IMAD.WIDE R2, R11, 0x4, R2 ;  /* 0x000000040b02b825 */ /* 0x010fe400078e0202 */
[----:B------:R-:W0:Y:S03]  /*0270*/  LDC.64 R10, c[0x0][0x388] ;  /* 0x0000e200ff0a7b82 */ /* 0x000e260000000a00 */
[----:B------:R-:W4:Y:S01]  /*0280*/  @!P3 LDG.E R15, desc[UR4][R2.64] ;  /* 0x00000004020fb981 */ /* 0x000f22000c1e1900 */
[----:B0-----:R-:W-:-:S04]  /*0290*/  IMAD.WIDE R8, R0, 0x4, R10 ;  /* 0x0000000400087825 */ /* 0x001fc800078e020a */
[----:B--2---:R-:W-:-:S04]  /*02a0*/  FADD R13, R13, R12 ;  /* 0x0000000c0d0d7221 */ /* 0x004fc80000000000 */
[----:B---3--:R-:W-:-:S04]  /*02b0*/  FADD R14, R13, R14 ;  /* 0x0000000e0d0e7221 */ /* 0x008fc80000000000 */
[----:B----4-:R-:W-:-:S04]  /*02c0*/  FADD R14, R14, R15 ;  /* 0x0000000f0e0e7221 */ /* 0x010fc80000000000 */
[----:B------:R-:W-:-:S05]  /*02d0*/  FMUL R11, R14, 0.25 ;  /* 0x3e8000000e0b7820 */ /* 0x000fca0000400000 */
[----:B------:R-:W-:Y:S01]  /*02e0*/  STG.E desc[UR4][R8.64], R11 ;  /* 0x0000000b08007986 */ /* 0x000fe2000c101904 */
[----:B------:R-:W-:Y:S05]  /*02f0*/  EXIT ;  /* 0x000000000000794d */ /* 0x000fea0003800000 */
.L_x_0:
[----:B------:R-:W-:-:S00]  /*0300*/  BRA `(.L_x_0) ;  /* 0xfffffffc00fc7947 */ /* 0x000fc0000383ffff */
[----:B------:R-:W-:-:S00]  /*0310*/  NOP ;  /* 0x0000000000007918 */ /* 0x000fc00000000000 */
        /* <DEDUP_REMOVED lines=14> */
.L_x_1:


//--------------------- .nv.shared.reserved.0     --------------------------
	.section	.nv.shared.reserved.0,"aw",@nobits
	.weak		__nv_reservedSMEM_offset_0_alias
	.size		__nv_reservedSMEM_offset_0_alias, 0, 64
	.other		__nv_reservedSMEM_offset_0_alias,@"STO_CUDA_RESERVED_SHARED STV_DEFAULT"
__nv_reservedSMEM_offset_0_alias:
	.zero		0
	.zero		64


//--------------------- .nv.constant0._Z15neighborAveragePKfPfi --------------------------
	.section	.nv.constant0._Z15neighborAveragePKfPfi,"a",@progbits
	.sectionflags	@""
	.align	4
.nv.constant0._Z15neighborAveragePKfPfi:
	.zero		916


//--------------------- SYMBOLS --------------------------

	.type		.nv.reservedSmem.offset0,@object
	.size		.nv.reservedSmem.offset0,0x4
